	.headerflags	@"EF_CUDA_TEXMODE_UNIFIED EF_CUDA_64BIT_ADDRESS EF_CUDA_ACCELERATORS EF_CUDA_SM90 EF_CUDA_VIRTUAL_SM(EF_CUDA_SM90)"
	.elftype	@"ET_EXEC"


//--------------------- .nv.info                  --------------------------
	.section	.nv.info,"",@"SHT_CUDA_INFO"
	.align	4


	//----- nvinfo : EIATTR_REGCOUNT
	.align		4
        /*0000*/ 	.byte	0x04, 0x2f
        /*0002*/ 	.short	(.L_1 - .L_0)
	.align		4
.L_0:
        /*0004*/ 	.word	index@(triton_poi_fused_add_convolution_native_batch_norm_backward_59)
        /*0008*/ 	.word	0x0000001a


	//----- nvinfo : EIATTR_MIN_STACK_SIZE
	.align		4
.L_1:
        /*000c*/ 	.byte	0x04, 0x12
        /*000e*/ 	.short	(.L_3 - .L_2)
	.align		4
.L_2:
        /*0010*/ 	.word	index@(triton_poi_fused_add_convolution_native_batch_norm_backward_59)
        /*0014*/ 	.word	0x00000000


	//----- nvinfo : EIATTR_FRAME_SIZE
	.align		4
.L_3:
        /*0018*/ 	.byte	0x04, 0x11
        /*001a*/ 	.short	(.L_5 - .L_4)
	.align		4
.L_4:
        /*001c*/ 	.word	index@(triton_poi_fused_add_convolution_native_batch_norm_backward_59)
        /*0020*/ 	.word	0x00000000


	//----- nvinfo : EIATTR_MIN_STACK_SIZE
	.align		4
.L_5:
        /*0024*/ 	.byte	0x04, 0x12
        /*0026*/ 	.short	(.L_7 - .L_6)
	.align		4
.L_6:
        /*0028*/ 	.word	index@(triton_poi_fused_add_convolution_native_batch_norm_backward_59)
        /*002c*/ 	.word	0x00000000
.L_7:


//--------------------- .nv.info.triton_poi_fused_add_convolution_native_batch_norm_backward_59 --------------------------
	.section	.nv.info.triton_poi_fused_add_convolution_native_batch_norm_backward_59,"",@"SHT_CUDA_INFO"
	.sectionflags	@""
	.align	4


	//----- nvinfo : EIATTR_CUDA_API_VERSION
	.align		4
        /*0000*/ 	.byte	0x04, 0x37
        /*0002*/ 	.short	(.L_9 - .L_8)
.L_8:
        /*0004*/ 	.word	0x0000007c


	//----- nvinfo : EIATTR_KPARAM_INFO
	.align		4
.L_9:
        /*0008*/ 	.byte	0x04, 0x17
        /*000a*/ 	.short	(.L_11 - .L_10)
.L_10:
        /*000c*/ 	.word	0x00000000
        /*0010*/ 	.short	0x0006
        /*0012*/ 	.short	0x0030
        /*0014*/ 	.byte	0x00, 0xf0, 0x11, 0x00


	//----- nvinfo : EIATTR_KPARAM_INFO
	.align		4
.L_11:
        /*0018*/ 	.byte	0x04, 0x17
        /*001a*/ 	.short	(.L_13 - .L_12)
.L_12:
        /*001c*/ 	.word	0x00000000
        /*0020*/ 	.short	0x0005
        /*0022*/ 	.short	0x0028
        /*0024*/ 	.byte	0x00, 0xf4, 0x21, 0x00


	//----- nvinfo : EIATTR_KPARAM_INFO
	.align		4
.L_13:
        /*0028*/ 	.byte	0x04, 0x17
        /*002a*/ 	.short	(.L_15 - .L_14)
.L_14:
        /*002c*/ 	.word	0x00000000
        /*0030*/ 	.short	0x0004
        /*0032*/ 	.short	0x0020
        /*0034*/ 	.byte	0x00, 0xf4, 0x21, 0x00


	//----- nvinfo : EIATTR_KPARAM_INFO
	.align		4
.L_15:
        /*0038*/ 	.byte	0x04, 0x17
        /*003a*/ 	.short	(.L_17 - .L_16)
.L_16:
        /*003c*/ 	.word	0x00000000
        /*0040*/ 	.short	0x0003
        /*0042*/ 	.short	0x0018
        /*0044*/ 	.byte	0x00, 0xf4, 0x21, 0x00


	//----- nvinfo : EIATTR_KPARAM_INFO
	.align		4
.L_17:
        /*0048*/ 	.byte	0x04, 0x17
        /*004a*/ 	.short	(.L_19 - .L_18)
.L_18:
        /*004c*/ 	.word	0x00000000
        /*0050*/ 	.short	0x0002
        /*0052*/ 	.short	0x0010
        /*0054*/ 	.byte	0x00, 0xf4, 0x21, 0x00


	//----- nvinfo : EIATTR_KPARAM_INFO
	.align		4
.L_19:
        /*0058*/ 	.byte	0x04, 0x17
        /*005a*/ 	.short	(.L_21 - .L_20)
.L_20:
        /*005c*/ 	.word	0x00000000
        /*0060*/ 	.short	0x0001
        /*0062*/ 	.short	0x0008
        /*0064*/ 	.byte	0x00, 0xf4, 0x21, 0x00


	//----- nvinfo : EIATTR_KPARAM_INFO
	.align		4
.L_21:
        /*0068*/ 	.byte	0x04, 0x17
        /*006a*/ 	.short	(.L_23 - .L_22)
.L_22:
        /*006c*/ 	.word	0x00000000
        /*0070*/ 	.short	0x0000
        /*0072*/ 	.short	0x0000
        /*0074*/ 	.byte	0x00, 0xf4, 0x21, 0x00


	//----- nvinfo : EIATTR_SPARSE_MMA_MASK
	.align		4
.L_23:
        /*0078*/ 	.byte	0x03, 0x50
        /*007a*/ 	.short	0x0000


	//----- nvinfo : EIATTR_MAXREG_COUNT
	.align		4
        /*007c*/ 	.byte	0x03, 0x1b
        /*007e*/ 	.short	0x00ff


	//----- nvinfo : EIATTR_EXIT_INSTR_OFFSETS
	.align		4
        /*0080*/ 	.byte	0x04, 0x1c
        /*0082*/ 	.short	(.L_25 - .L_24)


	//   ....[0]....
.L_24:
        /*0084*/ 	.word	0x000002c0


	//   ....[1]....
        /*0088*/ 	.word	0x000002e0


	//----- nvinfo : EIATTR_REQNTID
	.align		4
.L_25:
        /*008c*/ 	.byte	0x04, 0x10
        /*008e*/ 	.short	(.L_27 - .L_26)
.L_26:
        /*0090*/ 	.word	0x00000080
        /*0094*/ 	.word	0x00000001
        /*0098*/ 	.word	0x00000001


	//----- nvinfo : EIATTR_CBANK_PARAM_SIZE
	.align		4
.L_27:
        /*009c*/ 	.byte	0x03, 0x19
        /*009e*/ 	.short	0x0034


	//----- nvinfo : EIATTR_PARAM_CBANK
	.align		4
        /*00a0*/ 	.byte	0x04, 0x0a
        /*00a2*/ 	.short	(.L_29 - .L_28)
	.align		4
.L_28:
        /*00a4*/ 	.word	index@(.nv.constant0.triton_poi_fused_add_convolution_native_batch_norm_backward_59)
        /*00a8*/ 	.short	0x0210
        /*00aa*/ 	.short	0x0034


	//----- nvinfo : EIATTR_SW_WAR
	.align		4
.L_29:
        /*00ac*/ 	.byte	0x04, 0x36
        /*00ae*/ 	.short	(.L_31 - .L_30)
.L_30:
        /*00b0*/ 	.word	0x00000008
.L_31:


//--------------------- .nv.callgraph             --------------------------
	.section	.nv.callgraph,"",@"SHT_CUDA_CALLGRAPH"
	.align	4
	.sectionentsize	8
	.align		4
        /*0000*/ 	.word	0x00000000
	.align		4
        /*0004*/ 	.word	0xffffffff
	.align		4
        /*0008*/ 	.word	0x00000000
	.align		4
        /*000c*/ 	.word	0xfffffffe
	.align		4
        /*0010*/ 	.word	0x00000000
	.align		4
        /*0014*/ 	.word	0xfffffffd
	.align		4
        /*0018*/ 	.word	0x00000000
	.align		4
        /*001c*/ 	.word	0xfffffffc


//--------------------- .text.triton_poi_fused_add_convolution_native_batch_norm_backward_59 --------------------------
	.section	.text.triton_poi_fused_add_convolution_native_batch_norm_backward_59,"ax",@progbits
	.align	128
        .global         triton_poi_fused_add_convolution_native_batch_norm_backward_59
        .type           triton_poi_fused_add_convolution_native_batch_norm_backward_59,@function
        .size           triton_poi_fused_add_convolution_native_batch_norm_backward_59,(.L_x_1 - triton_poi_fused_add_convolution_native_batch_norm_backward_59)
        .other          triton_poi_fused_add_convolution_native_batch_norm_backward_59,@"STO_CUDA_ENTRY STV_DEFAULT"
triton_poi_fused_add_convolution_native_batch_norm_backward_59:
.text.triton_poi_fused_add_convolution_native_batch_norm_backward_59:
[----:B------:R-:W0:Y:S01]  /*0000*/  LDC R1, c[0x0][0x28] ;  /* 0x00000a00ff017b82 */ /* 0x000e220000000800 */
[----:B------:R-:W1:Y:S07]  /*0010*/  S2R R0, SR_TID.X ;  /* 0x0000000000007919 */ /* 0x000e6e0000002100 */
[----:B------:R-:W2:Y:S01]  /*0020*/  LDC.64 R4, c[0x0][0x218] ;  /* 0x00008600ff047b82 */ /* 0x000ea20000000a00 */
[----:B------:R-:W-:Y:S01]  /*0030*/  ULDC.64 UR4, c[0x0][0x208] ;  /* 0x0000820000047ab9 */ /* 0x000fe20000000a00 */
[----:B------:R-:W3:Y:S06]  /*0040*/  S2R R3, SR_CTAID.X ;  /* 0x0000000000037919 */ /* 0x000eec0000002500 */
[----:B------:R-:W4:Y:S08]  /*0050*/  LDC.64 R6, c[0x0][0x210] ;  /* 0x00008400ff067b82 */ /* 0x000f300000000a00 */
[----:B------:R-:W5:Y:S08]  /*0060*/  LDC.64 R12, c[0x0][0x220] ;  /* 0x00008800ff0c7b82 */ /* 0x000f700000000a00 */
[----:B------:R-:W5:Y:S01]  /*0070*/  LDC.64 R10, c[0x0][0x228] ;  /* 0x00008a00ff0a7b82 */ /* 0x000f620000000a00 */
[----:B-1----:R-:W-:-:S07]  /*0080*/  SHF.L.U32 R0, R0, 0x1, RZ ;  /* 0x0000000100007819 */ /* 0x002fce00000006ff */
[----:B------:R-:W1:Y:S01]  /*0090*/  LDC.64 R8, c[0x0][0x230] ;  /* 0x00008c00ff087b82 */ /* 0x000e620000000a00 */
[----:B------:R-:W-:Y:S02]  /*00a0*/  LOP3.LUT R0, R0, 0xfe, RZ, 0xc0, !PT ;  /* 0x000000fe00007812 */ /* 0x000fe400078ec0ff */
[----:B---3--:R-:W-:Y:S02]  /*00b0*/  SHF.R.S32.HI R2, RZ, 0x17, R3 ;  /* 0x00000017ff027819 */ /* 0x008fe40000011403 */
[----:B------:R-:W-:Y:S02]  /*00c0*/  LEA R0, R3, R0, 0x8 ;  /* 0x0000000003007211 */ /* 0x000fe400078e40ff */
[----:B------:R-:W-:Y:S02]  /*00d0*/  SGXT R3, R2, 0x1 ;  /* 0x000000010203781a */ /* 0x000fe40000000200 */
[C---:B------:R-:W-:Y:S01]  /*00e0*/  ISETP.GE.AND P0, PT, R0.reuse, 0x100, PT ;  /* 0x000001000000780c */ /* 0x040fe20003f06270 */
[----:B----4-:R-:W-:Y:S01]  /*00f0*/  IMAD.WIDE R6, R0, 0x4, R6 ;  /* 0x0000000400067825 */ /* 0x010fe200078e0206 */
[----:B------:R-:W-:-:S04]  /*0100*/  LEA.HI R3, R3, R0, RZ, 0x2 ;  /* 0x0000000003037211 */ /* 0x000fc800078f10ff */
[----:B------:R-:W-:-:S04]  /*0110*/  LOP3.LUT R3, R3, 0xfffffffc, RZ, 0xc0, !PT ;  /* 0xfffffffc03037812 */ /* 0x000fc800078ec0ff */
[----:B------:R-:W-:Y:S02]  /*0120*/  IADD3 R21, R0, -R3, RZ ;  /* 0x8000000300157210 */ /* 0x000fe40007ffe0ff */
[----:B------:R-:W-:-:S03]  /*0130*/  CS2R R2, SRZ ;  /* 0x0000000000027805 */ /* 0x000fc6000001ff00 */
[----:B--2---:R-:W-:Y:S01]  /*0140*/  IMAD.WIDE R16, R21, 0x4, R4 ;  /* 0x0000000415107825 */ /* 0x004fe200078e0204 */
[----:B------:R-:W-:Y:S02]  /*0150*/  CS2R R4, SRZ ;  /* 0x0000000000047805 */ /* 0x000fe4000001ff00 */
[----:B------:R-:W-:Y:S01]  /*0160*/  CS2R R14, SRZ ;  /* 0x00000000000e7805 */ /* 0x000fe2000001ff00 */
[----:B-----5:R-:W-:Y:S01]  /*0170*/  IMAD.WIDE R18, R0, 0x4, R12 ;  /* 0x0000000400127825 */ /* 0x020fe200078e020c */
[----:B------:R2:W3:Y:S01]  /*0180*/  @!P0 LDG.E.EL.64 R2, desc[UR4][R16.64] ;  /* 0x0000000410028981 */ /* 0x0004e2000c2e1b00 */
[----:B------:R-:W-:-:S03]  /*0190*/  CS2R R12, SRZ ;  /* 0x00000000000c7805 */ /* 0x000fc6000001ff00 */
[----:B------:R-:W3:Y:S01]  /*01a0*/  @!P0 LDG.E.64 R4, desc[UR4][R6.64] ;  /* 0x0000000406048981 */ /* 0x000ee2000c1e1b00 */
[----:B0-----:R-:W-:-:S03]  /*01b0*/  IMAD.WIDE R10, R21, 0x4, R10 ;  /* 0x00000004150a7825 */ /* 0x001fc600078e020a */
[----:B------:R-:W4:Y:S01]  /*01c0*/  @!P0 LDG.E.64 R14, desc[UR4][R18.64] ;  /* 0x00000004120e8981 */ /* 0x000f22000c1e1b00 */
[----:B-1----:R-:W-:Y:S01]  /*01d0*/  IMAD.WIDE R20, R21, 0x4, R8 ;  /* 0x0000000415147825 */ /* 0x002fe200078e0208 */
[----:B------:R-:W-:Y:S01]  /*01e0*/  CS2R R8, SRZ ;  /* 0x0000000000087805 */ /* 0x000fe2000001ff00 */
[----:B--2---:R-:W0:Y:S01]  /*01f0*/  LDC.64 R16, c[0x0][0x238] ;  /* 0x00008e00ff107b82 */ /* 0x004e220000000a00 */
[----:B------:R-:W2:Y:S04]  /*0200*/  @!P0 LDG.E.EL.64 R12, desc[UR4][R10.64] ;  /* 0x000000040a0c8981 */ /* 0x000ea8000c2e1b00 */
[----:B------:R-:W5:Y:S01]  /*0210*/  @!P0 LDG.E.EL.64 R8, desc[UR4][R20.64] ;  /* 0x0000000414088981 */ /* 0x000f62000c2e1b00 */
[----:B---3--:R-:W-:Y:S01]  /*0220*/  FADD R23, R2, R4 ;  /* 0x0000000402177221 */ /* 0x008fe20000000000 */
[----:B------:R-:W-:-:S03]  /*0230*/  FADD R2, R3, R5 ;  /* 0x0000000503027221 */ /* 0x000fc60000000000 */
[----:B----4-:R-:W-:Y:S01]  /*0240*/  FADD R23, R23, R14 ;  /* 0x0000000e17177221 */ /* 0x010fe20000000000 */
[----:B------:R-:W-:-:S03]  /*0250*/  FADD R2, R2, R15 ;  /* 0x0000000f02027221 */ /* 0x000fc60000000000 */
[----:B--2---:R-:W-:Y:S01]  /*0260*/  FADD R12, R23, -R12 ;  /* 0x8000000c170c7221 */ /* 0x004fe20000000000 */
[----:B------:R-:W-:Y:S01]  /*0270*/  FADD R13, R2, -R13 ;  /* 0x8000000d020d7221 */ /* 0x000fe20000000000 */
[----:B0-----:R-:W-:-:S04]  /*0280*/  IMAD.WIDE R2, R0, 0x4, R16 ;  /* 0x0000000400027825 */ /* 0x001fc800078e0210 */
[----:B-----5:R-:W-:Y:S01]  /*0290*/  FADD R8, -R8, R14 ;  /* 0x0000000e08087221 */ /* 0x020fe20000000100 */
[----:B------:R-:W-:Y:S01]  /*02a0*/  FADD R9, -R9, R15 ;  /* 0x0000000f09097221 */ /* 0x000fe20000000100 */
[----:B------:R0:W-:Y:S02]  /*02b0*/  @!P0 STG.E.64 desc[UR4][R6.64], R12 ;  /* 0x0000000c06008986 */ /* 0x0001e4000c101b04 */
[----:B0-----:R-:W-:Y:S05]  /*02c0*/  @P0 EXIT ;  /* 0x000000000000094d */ /* 0x001fea0003800000 */
[----:B------:R-:W-:Y:S01]  /*02d0*/  STG.E.64 desc[UR4][R2.64], R8 ;  /* 0x0000000802007986 */ /* 0x000fe2000c101b04 */
[----:B------:R-:W-:Y:S05]  /*02e0*/  EXIT ;  /* 0x000000000000794d */ /* 0x000fea0003800000 */
.L_x_0:
[----:B------:R-:W-:-:S00]  /*02f0*/  BRA `(.L_x_0) ;  /* 0xfffffffc00fc7947 */ /* 0x000fc0000383ffff */
[----:B------:R-:W-:-:S00]  /*0300*/  NOP ;  /* 0x0000000000007918 */ /* 0x000fc00000000000 */
[----:B------:R-:W-:-:S00]  /*0310*/  NOP ;  /* 0x0000000000007918 */ /* 0x000fc00000000000 */
[----:B------:R-:W-:-:S00]  /*0320*/  NOP ;  /* 0x0000000000007918 */ /* 0x000fc00000000000 */
[----:B------:R-:W-:-:S00]  /*0330*/  NOP ;  /* 0x0000000000007918 */ /* 0x000fc00000000000 */
[----:B------:R-:W-:-:S00]  /*0340*/  NOP ;  /* 0x0000000000007918 */ /* 0x000fc00000000000 */
[----:B------:R-:W-:-:S00]  /*0350*/  NOP ;  /* 0x0000000000007918 */ /* 0x000fc00000000000 */
[----:B------:R-:W-:-:S00]  /*0360*/  NOP ;  /* 0x0000000000007918 */ /* 0x000fc00000000000 */
[----:B------:R-:W-:-:S00]  /*0370*/  NOP ;  /* 0x0000000000007918 */ /* 0x000fc00000000000 */
.L_x_1:


//--------------------- .nv.constant0.triton_poi_fused_add_convolution_native_batch_norm_backward_59 --------------------------
	.section	.nv.constant0.triton_poi_fused_add_convolution_native_batch_norm_backward_59,"a",@progbits
	.sectionflags	@""
	.align	4
.nv.constant0.triton_poi_fused_add_convolution_native_batch_norm_backward_59:
	.zero		580
